//
// Generated by NVIDIA NVVM Compiler
//
// Compiler Build ID: CL-36424714
// Cuda compilation tools, release 13.0, V13.0.88
// Based on NVVM 20.0.0
//

.version 9.0
.target sm_100
.address_size 64

	// .globl	_Z13getCanBusDataPiiii

.visible .entry _Z13getCanBusDataPiiii(
	.param .u64 .ptr .align 1 _Z13getCanBusDataPiiii_param_0,
	.param .u32 _Z13getCanBusDataPiiii_param_1,
	.param .u32 _Z13getCanBusDataPiiii_param_2,
	.param .u32 _Z13getCanBusDataPiiii_param_3
)
{
	.reg .pred 	%p<7>;
	.reg .b32 	%r<37>;
	.reg .b64 	%rd<11>;

	ld.param.u64 	%rd2, [_Z13getCanBusDataPiiii_param_0];
	ld.param.u32 	%r12, [_Z13getCanBusDataPiiii_param_1];
	ld.param.u32 	%r13, [_Z13getCanBusDataPiiii_param_2];
	ld.param.u32 	%r14, [_Z13getCanBusDataPiiii_param_3];
	cvta.to.global.u64 	%rd1, %rd2;
	mov.u32 	%r15, %ctaid.x;
	mov.u32 	%r16, %ntid.x;
	mov.u32 	%r17, %tid.x;
	mad.lo.s32 	%r35, %r15, %r16, %r17;
	setp.ge.s32 	%p1, %r35, %r12;
	@%p1 bra 	$L__BB0_7;
	mul.lo.s32 	%r2, %r14, %r13;
	add.s32 	%r18, %r35, %r2;
	max.s32 	%r19, %r12, %r18;
	setp.lt.s32 	%p2, %r18, %r12;
	selp.u32 	%r20, 1, 0, %p2;
	add.s32 	%r21, %r18, %r20;
	sub.s32 	%r22, %r19, %r21;
	div.u32 	%r23, %r22, %r2;
	add.s32 	%r3, %r23, %r20;
	and.b32  	%r24, %r3, 3;
	setp.eq.s32 	%p3, %r24, 3;
	@%p3 bra 	$L__BB0_4;
	add.s32 	%r25, %r3, 1;
	and.b32  	%r26, %r25, 3;
	neg.s32 	%r33, %r26;
$L__BB0_3:
	.pragma "nounroll";
	mul.wide.s32 	%rd3, %r35, 4;
	add.s64 	%rd4, %rd1, %rd3;
	atom.global.add.u32 	%r27, [%rd4], 1;
	add.s32 	%r35, %r35, %r2;
	add.s32 	%r33, %r33, 1;
	setp.ne.s32 	%p4, %r33, 0;
	@%p4 bra 	$L__BB0_3;
$L__BB0_4:
	setp.lt.u32 	%p5, %r3, 3;
	@%p5 bra 	$L__BB0_7;
	mul.wide.s32 	%rd7, %r2, 4;
	shl.b32 	%r32, %r2, 2;
$L__BB0_6:
	mul.wide.s32 	%rd5, %r35, 4;
	add.s64 	%rd6, %rd1, %rd5;
	atom.global.add.u32 	%r28, [%rd6], 1;
	add.s64 	%rd8, %rd6, %rd7;
	atom.global.add.u32 	%r29, [%rd8], 1;
	add.s64 	%rd9, %rd8, %rd7;
	atom.global.add.u32 	%r30, [%rd9], 1;
	add.s64 	%rd10, %rd9, %rd7;
	atom.global.add.u32 	%r31, [%rd10], 1;
	add.s32 	%r35, %r32, %r35;
	setp.lt.s32 	%p6, %r35, %r12;
	@%p6 bra 	$L__BB0_6;
$L__BB0_7:
	ret;

}


// ===== COMPILED SASS (sm_100) =====

	.target	sm_100

	.elftype	@"ET_EXEC"


//--------------------- .note.nv.tkinfo           --------------------------
	.section	.note.nv.tkinfo,"",@"SHT_NOTE"
	.sectionflags	@"SHF_NOTE_NV_TKINFO"
	.tkinfo
        /*0018*/ 	.word	0x00000002
        /*0030*/ 	.string	""
        /*0030*/ 	.string	"ptxas"
        /*0030*/ 	.string	"Cuda compilation tools, release 13.0, V13.0.88"
        /*0030*/ 	.string	"Build cuda_13.0.r13.0/compiler.36424714_0"
        /*0030*/ 	.string	"-arch sm_100 -m 64 "



//--------------------- .note.nv.cuinfo           --------------------------
	.section	.note.nv.cuinfo,"",@"SHT_NOTE"
	.sectionflags	@"SHF_NOTE_NV_CUINFO"
        /*0018*/ 	.short	0x0002
        /*001a*/ 	.short	0x0064
        /*001c*/ 	.short	0x0082
	.zero		2


//--------------------- .nv.info                  --------------------------
	.section	.nv.info,"",@"SHT_CUDA_INFO"
	.align	4


	//----- nvinfo : EIATTR_REGCOUNT
	.align		4
        /*0000*/ 	.byte	0x04, 0x2f
        /*0002*/ 	.short	(.L_1 - .L_0)
	.align		4
.L_0:
        /*0004*/ 	.word	index@(_Z13getCanBusDataPiiii)
        /*0008*/ 	.word	0x00000012


	//----- nvinfo : EIATTR_FRAME_SIZE
	.align		4
.L_1:
        /*000c*/ 	.byte	0x04, 0x11
        /*000e*/ 	.short	(.L_3 - .L_2)
	.align		4
.L_2:
        /*0010*/ 	.word	index@(_Z13getCanBusDataPiiii)
        /*0014*/ 	.word	0x00000000


	//----- nvinfo : EIATTR_MIN_STACK_SIZE
	.align		4
.L_3:
        /*0018*/ 	.byte	0x04, 0x12
        /*001a*/ 	.short	(.L_5 - .L_4)
	.align		4
.L_4:
        /*001c*/ 	.word	index@(_Z13getCanBusDataPiiii)
        /*0020*/ 	.word	0x00000000
.L_5:


//--------------------- .nv.compat                --------------------------
	.section	.nv.compat,"",@"SHT_CUDA_COMPAT_INFO"
	.align	4
        /*0000*/ 	.byte	0x02, 0x09, 0x00, 0x00, 0x02, 0x02, 0x01, 0x00, 0x02, 0x05, 0x05, 0x00, 0x03, 0x07, 0x01, 0x01
        /*0010*/ 	.byte	0x02, 0x03, 0x00, 0x00, 0x02, 0x06, 0x01, 0x00, 0x04, 0x0b, 0x08, 0x00, 0x09, 0x00, 0x00, 0x00
        /*0020*/ 	.byte	0x00, 0x00, 0x00, 0x00


//--------------------- .nv.info._Z13getCanBusDataPiiii --------------------------
	.section	.nv.info._Z13getCanBusDataPiiii,"",@"SHT_CUDA_INFO"
	.sectionflags	@""
	.align	4


	//----- nvinfo : EIATTR_CUDA_API_VERSION
	.align		4
        /*0000*/ 	.byte	0x04, 0x37
        /*0002*/ 	.short	(.L_7 - .L_6)
.L_6:
        /*0004*/ 	.word	0x00000082


	//----- nvinfo : EIATTR_KPARAM_INFO
	.align		4
.L_7:
        /*0008*/ 	.byte	0x04, 0x17
        /*000a*/ 	.short	(.L_9 - .L_8)
.L_8:
        /*000c*/ 	.word	0x00000000
        /*0010*/ 	.short	0x0003
        /*0012*/ 	.short	0x0010
        /*0014*/ 	.byte	0x00, 0xf0, 0x11, 0x00


	//----- nvinfo : EIATTR_KPARAM_INFO
	.align		4
.L_9:
        /*0018*/ 	.byte	0x04, 0x17
        /*001a*/ 	.short	(.L_11 - .L_10)
.L_10:
        /*001c*/ 	.word	0x00000000
        /*0020*/ 	.short	0x0002
        /*0022*/ 	.short	0x000c
        /*0024*/ 	.byte	0x00, 0xf0, 0x11, 0x00


	//----- nvinfo : EIATTR_KPARAM_INFO
	.align		4
.L_11:
        /*0028*/ 	.byte	0x04, 0x17
        /*002a*/ 	.short	(.L_13 - .L_12)
.L_12:
        /*002c*/ 	.word	0x00000000
        /*0030*/ 	.short	0x0001
        /*0032*/ 	.short	0x0008
        /*0034*/ 	.byte	0x00, 0xf0, 0x11, 0x00


	//----- nvinfo : EIATTR_KPARAM_INFO
	.align		4
.L_13:
        /*0038*/ 	.byte	0x04, 0x17
        /*003a*/ 	.short	(.L_15 - .L_14)
.L_14:
        /*003c*/ 	.word	0x00000000
        /*0040*/ 	.short	0x0000
        /*0042*/ 	.short	0x0000
        /*0044*/ 	.byte	0x00, 0xf5, 0x21, 0x00


	//----- nvinfo : EIATTR_SPARSE_MMA_MASK
	.align		4
.L_15:
        /*0048*/ 	.byte	0x03, 0x50
        /*004a*/ 	.short	0x0000


	//----- nvinfo : EIATTR_MAXREG_COUNT
	.align		4
        /*004c*/ 	.byte	0x03, 0x1b
        /*004e*/ 	.short	0x00ff


	//----- nvinfo : EIATTR_MERCURY_ISA_VERSION
	.align		4
        /*0050*/ 	.byte	0x03, 0x5f
        /*0052*/ 	.short	0x0101


	//----- nvinfo : EIATTR_VRC_CTA_INIT_COUNT
	.align		4
        /*0054*/ 	.byte	0x02, 0x4a
	.zero		1
	.zero		1


	//----- nvinfo : EIATTR_EXIT_INSTR_OFFSETS
	.align		4
        /*0058*/ 	.byte	0x04, 0x1c
        /*005a*/ 	.short	(.L_17 - .L_16)


	//   ....[0]....
.L_16:
        /*005c*/ 	.word	0x00000070


	//   ....[1]....
        /*0060*/ 	.word	0x00000350


	//   ....[2]....
        /*0064*/ 	.word	0x00000430


	//----- nvinfo : EIATTR_CRS_STACK_SIZE
	.align		4
.L_17:
        /*0068*/ 	.byte	0x04, 0x1e
        /*006a*/ 	.short	(.L_19 - .L_18)
.L_18:
        /*006c*/ 	.word	0x00000000


	//----- nvinfo : EIATTR_CBANK_PARAM_SIZE
	.align		4
.L_19:
        /*0070*/ 	.byte	0x03, 0x19
        /*0072*/ 	.short	0x0014


	//----- nvinfo : EIATTR_PARAM_CBANK
	.align		4
        /*0074*/ 	.byte	0x04, 0x0a
        /*0076*/ 	.short	(.L_21 - .L_20)
	.align		4
.L_20:
        /*0078*/ 	.word	index@(.nv.constant0._Z13getCanBusDataPiiii)
        /*007c*/ 	.short	0x0380
        /*007e*/ 	.short	0x0014


	//----- nvinfo : EIATTR_SW_WAR
	.align		4
.L_21:
        /*0080*/ 	.byte	0x04, 0x36
        /*0082*/ 	.short	(.L_23 - .L_22)
.L_22:
        /*0084*/ 	.word	0x00000008
.L_23:


//--------------------- .nv.callgraph             --------------------------
	.section	.nv.callgraph,"",@"SHT_CUDA_CALLGRAPH"
	.align	4
	.sectionentsize	8
	.align		4
        /*0000*/ 	.word	0x00000000
	.align		4
        /*0004*/ 	.word	0xffffffff
	.align		4
        /*0008*/ 	.word	0x00000000
	.align		4
        /*000c*/ 	.word	0xfffffffe
	.align		4
        /*0010*/ 	.word	0x00000000
	.align		4
        /*0014*/ 	.word	0xfffffffd
	.align		4
        /*0018*/ 	.word	0x00000000
	.align		4
        /*001c*/ 	.word	0xfffffffc


//--------------------- .text._Z13getCanBusDataPiiii --------------------------
	.section	.text._Z13getCanBusDataPiiii,"ax",@progbits
	.align	128
        .global         _Z13getCanBusDataPiiii
        .type           _Z13getCanBusDataPiiii,@function
        .size           _Z13getCanBusDataPiiii,(.L_x_5 - _Z13getCanBusDataPiiii)
        .other          _Z13getCanBusDataPiiii,@"STO_CUDA_ENTRY STV_DEFAULT"
_Z13getCanBusDataPiiii:
.text._Z13getCanBusDataPiiii:
[----:B------:R-:W-:Y:S01]  /*0000*/  LDC R1, c[0x0][0x37c] ;  /* 0x0000df00ff017b82 */ /* 0x000fe20000000800 */
[----:B------:R-:W0:Y:S07]  /*0010*/  S2R R0, SR_TID.X ;  /* 0x0000000000007919 */ /* 0x000e2e0000002100 */
[----:B------:R-:W0:Y:S01]  /*0020*/  S2UR UR4, SR_CTAID.X ;  /* 0x00000000000479c3 */ /* 0x000e220000002500 */
[----:B------:R-:W1:Y:S07]  /*0030*/  LDCU UR6, c[0x0][0x388] ;  /* 0x00007100ff0677ac */ /* 0x000e6e0008000800 */
[----:B------:R-:W0:Y:S02]  /*0040*/  LDC R3, c[0x0][0x360] ;  /* 0x0000d800ff037b82 */ /* 0x000e240000000800 */
[----:B0-----:R-:W-:-:S05]  /*0050*/  IMAD R3, R3, UR4, R0 ;  /* 0x0000000403037c24 */ /* 0x001fca000f8e0200 */
[----:B-1----:R-:W-:-:S13]  /*0060*/  ISETP.GE.AND P0, PT, R3, UR6, PT ;  /* 0x0000000603007c0c */ /* 0x002fda000bf06270 */
[----:B------:R-:W-:Y:S05]  /*0070*/  @P0 EXIT ;  /* 0x000000000000094d */ /* 0x000fea0003800000 */
[----:B------:R-:W0:Y:S01]  /*0080*/  LDC R0, c[0x0][0x38c] ;  /* 0x0000e300ff007b82 */ /* 0x000e220000000800 */
[----:B------:R-:W0:Y:S01]  /*0090*/  LDCU UR4, c[0x0][0x390] ;  /* 0x00007200ff0477ac */ /* 0x000e220008000800 */
[----:B------:R-:W-:Y:S01]  /*00a0*/  BSSY.RECONVERGENT B0, `(.L_x_0) ;  /* 0x000002a000007945 */ /* 0x000fe20003800200 */
[----:B0-----:R-:W-:Y:S01]  /*00b0*/  IMAD R0, R0, UR4, RZ ;  /* 0x0000000400007c24 */ /* 0x001fe2000f8e02ff */
[----:B------:R-:W0:Y:S03]  /*00c0*/  LDCU.64 UR4, c[0x0][0x358] ;  /* 0x00006b00ff0477ac */ /* 0x000e260008000a00 */
[----:B------:R-:W1:Y:S01]  /*00d0*/  I2F.U32.RP R8, R0 ;  /* 0x0000000000087306 */ /* 0x000e620000209000 */
[----:B------:R-:W-:Y:S01]  /*00e0*/  IADD3 R2, PT, PT, R3, R0, RZ ;  /* 0x0000000003027210 */ /* 0x000fe20007ffe0ff */
[----:B------:R-:W-:Y:S01]  /*00f0*/  IMAD.MOV R9, RZ, RZ, -R0 ;  /* 0x000000ffff097224 */ /* 0x000fe200078e0a00 */
[----:B------:R-:W-:-:S02]  /*0100*/  ISETP.NE.U32.AND P2, PT, R0, RZ, PT ;  /* 0x000000ff0000720c */ /* 0x000fc40003f45070 */
[C---:B------:R-:W-:Y:S02]  /*0110*/  ISETP.GE.AND P0, PT, R2.reuse, UR6, PT ;  /* 0x0000000602007c0c */ /* 0x040fe4000bf06270 */
[----:B------:R-:W-:Y:S02]  /*0120*/  VIMNMX R7, PT, PT, R2, UR6, !PT ;  /* 0x0000000602077c48 */ /* 0x000fe4000ffe0100 */
[----:B------:R-:W-:-:S04]  /*0130*/  SEL R6, RZ, 0x1, P0 ;  /* 0x00000001ff067807 */ /* 0x000fc80000000000 */
[----:B------:R-:W-:Y:S01]  /*0140*/  IADD3 R7, PT, PT, R7, -R2, -R6 ;  /* 0x8000000207077210 */ /* 0x000fe20007ffe806 */
[----:B-1----:R-:W1:Y:S02]  /*0150*/  MUFU.RCP R8, R8 ;  /* 0x0000000800087308 */ /* 0x002e640000001000 */
[----:B-1----:R-:W-:-:S06]  /*0160*/  VIADD R4, R8, 0xffffffe ;  /* 0x0ffffffe08047836 */ /* 0x002fcc0000000000 */
[----:B------:R1:W2:Y:S02]  /*0170*/  F2I.FTZ.U32.TRUNC.NTZ R5, R4 ;  /* 0x0000000400057305 */ /* 0x0002a4000021f000 */
[----:B-1----:R-:W-:Y:S02]  /*0180*/  IMAD.MOV.U32 R4, RZ, RZ, RZ ;  /* 0x000000ffff047224 */ /* 0x002fe400078e00ff */
[----:B--2---:R-:W-:-:S04]  /*0190*/  IMAD R9, R9, R5, RZ ;  /* 0x0000000509097224 */ /* 0x004fc800078e02ff */
[----:B------:R-:W-:-:S06]  /*01a0*/  IMAD.HI.U32 R8, R5, R9, R4 ;  /* 0x0000000905087227 */ /* 0x000fcc00078e0004 */
[----:B------:R-:W-:-:S04]  /*01b0*/  IMAD.HI.U32 R5, R8, R7, RZ ;  /* 0x0000000708057227 */ /* 0x000fc800078e00ff */
[----:B------:R-:W-:-:S04]  /*01c0*/  IMAD.MOV R2, RZ, RZ, -R5 ;  /* 0x000000ffff027224 */ /* 0x000fc800078e0a05 */
[----:B------:R-:W-:-:S05]  /*01d0*/  IMAD R7, R0, R2, R7 ;  /* 0x0000000200077224 */ /* 0x000fca00078e0207 */
[----:B------:R-:W-:-:S13]  /*01e0*/  ISETP.GE.U32.AND P0, PT, R7, R0, PT ;  /* 0x000000000700720c */ /* 0x000fda0003f06070 */
[----:B------:R-:W-:Y:S01]  /*01f0*/  @P0 IADD3 R7, PT, PT, -R0, R7, RZ ;  /* 0x0000000700070210 */ /* 0x000fe20007ffe1ff */
[----:B------:R-:W-:-:S03]  /*0200*/  @P0 VIADD R5, R5, 0x1 ;  /* 0x0000000105050836 */ /* 0x000fc60000000000 */
[----:B------:R-:W-:-:S13]  /*0210*/  ISETP.GE.U32.AND P1, PT, R7, R0, PT ;  /* 0x000000000700720c */ /* 0x000fda0003f26070 */
[----:B------:R-:W-:Y:S02]  /*0220*/  @P1 IADD3 R5, PT, PT, R5, 0x1, RZ ;  /* 0x0000000105051810 */ /* 0x000fe40007ffe0ff */
[----:B------:R-:W-:-:S05]  /*0230*/  @!P2 LOP3.LUT R5, RZ, R0, RZ, 0x33, !PT ;  /* 0x00000000ff05a212 */ /* 0x000fca00078e33ff */
[----:B------:R-:W-:-:S05]  /*0240*/  IMAD.IADD R2, R6, 0x1, R5 ;  /* 0x0000000106027824 */ /* 0x000fca00078e0205 */
[C---:B------:R-:W-:Y:S02]  /*0250*/  LOP3.LUT R4, R2.reuse, 0x3, RZ, 0xc0, !PT ;  /* 0x0000000302047812 */ /* 0x040fe400078ec0ff */
[----:B------:R-:W-:Y:S02]  /*0260*/  ISETP.GE.U32.AND P1, PT, R2, 0x3, PT ;  /* 0x000000030200780c */ /* 0x000fe40003f26070 */
[----:B------:R-:W-:-:S13]  /*0270*/  ISETP.NE.AND P0, PT, R4, 0x3, PT ;  /* 0x000000030400780c */ /* 0x000fda0003f05270 */
[----:B0-----:R-:W-:Y:S05]  /*0280*/  @!P0 BRA `(.L_x_1) ;  /* 0x00000000002c8947 */ /* 0x001fea0003800000 */
[----:B------:R-:W0:Y:S01]  /*0290*/  LDC.64 R6, c[0x0][0x380] ;  /* 0x0000e000ff067b82 */ /* 0x000e220000000a00 */
[----:B------:R-:W-:Y:S01]  /*02a0*/  IADD3 R2, PT, PT, R2, 0x1, RZ ;  /* 0x0000000102027810 */ /* 0x000fe20007ffe0ff */
[----:B------:R-:W-:-:S03]  /*02b0*/  IMAD.MOV.U32 R9, RZ, RZ, 0x1 ;  /* 0x00000001ff097424 */ /* 0x000fc600078e00ff */
[----:B------:R-:W-:-:S04]  /*02c0*/  LOP3.LUT R2, R2, 0x3, RZ, 0xc0, !PT ;  /* 0x0000000302027812 */ /* 0x000fc800078ec0ff */
[----:B------:R-:W-:-:S07]  /*02d0*/  IADD3 R2, PT, PT, -R2, RZ, RZ ;  /* 0x000000ff02027210 */ /* 0x000fce0007ffe1ff */
.L_x_2:
[----:B------:R-:W-:Y:S02]  /*02e0*/  VIADD R2, R2, 0x1 ;  /* 0x0000000102027836 */ /* 0x000fe40000000000 */
[----:B01----:R-:W-:-:S03]  /*02f0*/  IMAD.WIDE R4, R3, 0x4, R6 ;  /* 0x0000000403047825 */ /* 0x003fc600078e0206 */
[----:B------:R-:W-:Y:S02]  /*0300*/  ISETP.NE.AND P0, PT, R2, RZ, PT ;  /* 0x000000ff0200720c */ /* 0x000fe40003f05270 */
[----:B------:R1:W-:Y:S01]  /*0310*/  REDG.E.ADD.STRONG.GPU desc[UR4][R4.64], R9 ;  /* 0x000000090400798e */ /* 0x0003e2000c12e104 */
[----:B------:R-:W-:-:S10]  /*0320*/  IADD3 R3, PT, PT, R0, R3, RZ ;  /* 0x0000000300037210 */ /* 0x000fd40007ffe0ff */
[----:B------:R-:W-:Y:S05]  /*0330*/  @P0 BRA `(.L_x_2) ;  /* 0xfffffffc00e80947 */ /* 0x000fea000383ffff */
.L_x_1:
[----:B------:R-:W-:Y:S05]  /*0340*/  BSYNC.RECONVERGENT B0 ;  /* 0x0000000000007941 */ /* 0x000fea0003800200 */
.L_x_0:
[----:B------:R-:W-:Y:S05]  /*0350*/  @!P1 EXIT ;  /* 0x000000000000994d */ /* 0x000fea0003800000 */
[----:B------:R-:W0:Y:S01]  /*0360*/  LDC.64 R10, c[0x0][0x380] ;  /* 0x0000e000ff0a7b82 */ /* 0x000e220000000a00 */
[----:B------:R-:W-:-:S07]  /*0370*/  IMAD.MOV.U32 R15, RZ, RZ, 0x1 ;  /* 0x00000001ff0f7424 */ /* 0x000fce00078e00ff */
.L_x_3:
[----:B0-2---:R-:W-:Y:S01]  /*0380*/  IMAD.WIDE R12, R3, 0x4, R10 ;  /* 0x00000004030c7825 */ /* 0x005fe200078e020a */
[----:B------:R-:W-:-:S04]  /*0390*/  LEA R3, R0, R3, 0x2 ;  /* 0x0000000300037211 */ /* 0x000fc800078e10ff */
[----:B------:R2:W-:Y:S01]  /*03a0*/  REDG.E.ADD.STRONG.GPU desc[UR4][R12.64], R15 ;  /* 0x0000000f0c00798e */ /* 0x0005e2000c12e104 */
[----:B-1----:R-:W-:Y:S01]  /*03b0*/  IMAD.WIDE R4, R0, 0x4, R12 ;  /* 0x0000000400047825 */ /* 0x002fe200078e020c */
[----:B------:R-:W-:-:S04]  /*03c0*/  ISETP.GE.AND P0, PT, R3, UR6, PT ;  /* 0x0000000603007c0c */ /* 0x000fc8000bf06270 */
[----:B------:R2:W-:Y:S01]  /*03d0*/  REDG.E.ADD.STRONG.GPU desc[UR4][R4.64], R15 ;  /* 0x0000000f0400798e */ /* 0x0005e2000c12e104 */
[----:B------:R-:W-:-:S05]  /*03e0*/  IMAD.WIDE R6, R0, 0x4, R4 ;  /* 0x0000000400067825 */ /* 0x000fca00078e0204 */
[----:B------:R2:W-:Y:S01]  /*03f0*/  REDG.E.ADD.STRONG.GPU desc[UR4][R6.64], R15 ;  /* 0x0000000f0600798e */ /* 0x0005e2000c12e104 */
[----:B------:R-:W-:-:S05]  /*0400*/  IMAD.WIDE R8, R0, 0x4, R6 ;  /* 0x0000000400087825 */ /* 0x000fca00078e0206 */
[----:B------:R2:W-:Y:S01]  /*0410*/  REDG.E.ADD.STRONG.GPU desc[UR4][R8.64], R15 ;  /* 0x0000000f0800798e */ /* 0x0005e2000c12e104 */
[----:B------:R-:W-:Y:S05]  /*0420*/  @!P0 BRA `(.L_x_3) ;  /* 0xfffffffc00d48947 */ /* 0x000fea000383ffff */
[----:B------:R-:W-:Y:S05]  /*0430*/  EXIT ;  /* 0x000000000000794d */ /* 0x000fea0003800000 */
.L_x_4:
[----:B------:R-:W-:-:S00]  /*0440*/  BRA `(.L_x_4) ;  /* 0xfffffffc00fc7947 */ /* 0x000fc0000383ffff */
[----:B------:R-:W-:-:S00]  /*0450*/  NOP ;  /* 0x0000000000007918 */ /* 0x000fc00000000000 */
        /* <DEDUP_REMOVED lines=10> */
.L_x_5:


//--------------------- .nv.shared.reserved.0     --------------------------
	.section	.nv.shared.reserved.0,"aw",@nobits
	.weak		__nv_reservedSMEM_offset_0_alias
	.size		__nv_reservedSMEM_offset_0_alias, 0, 64
	.other		__nv_reservedSMEM_offset_0_alias,@"STO_CUDA_RESERVED_SHARED STV_DEFAULT"
__nv_reservedSMEM_offset_0_alias:
	.zero		0
	.zero		64


//--------------------- .nv.constant0._Z13getCanBusDataPiiii --------------------------
	.section	.nv.constant0._Z13getCanBusDataPiiii,"a",@progbits
	.sectionflags	@""
	.align	4
.nv.constant0._Z13getCanBusDataPiiii:
	.zero		916


//--------------------- SYMBOLS --------------------------

	.type		.nv.reservedSmem.offset0,@object
	.size		.nv.reservedSmem.offset0,0x4
